	.headerflags	@"EF_CUDA_TEXMODE_UNIFIED EF_CUDA_64BIT_ADDRESS EF_CUDA_ACCELERATORS EF_CUDA_SM90 EF_CUDA_VIRTUAL_SM(EF_CUDA_SM90)"
	.elftype	@"ET_EXEC"


//--------------------- .nv.info                  --------------------------
	.section	.nv.info,"",@"SHT_CUDA_INFO"
	.align	4


	//----- nvinfo : EIATTR_REGCOUNT
	.align		4
        /*0000*/ 	.byte	0x04, 0x2f
        /*0002*/ 	.short	(.L_3 - .L_2)
	.align		4
.L_2:
        /*0004*/ 	.word	index@(triton_poi_fused__native_batch_norm_legit_no_training_hardswish_51)
        /*0008*/ 	.word	0x00000017


	//----- nvinfo : EIATTR_MIN_STACK_SIZE
	.align		4
.L_3:
        /*000c*/ 	.byte	0x04, 0x12
        /*000e*/ 	.short	(.L_5 - .L_4)
	.align		4
.L_4:
        /*0010*/ 	.word	index@(triton_poi_fused__native_batch_norm_legit_no_training_hardswish_51)
        /*0014*/ 	.word	0x00000000


	//----- nvinfo : EIATTR_FRAME_SIZE
	.align		4
.L_5:
        /*0018*/ 	.byte	0x04, 0x11
        /*001a*/ 	.short	(.L_7 - .L_6)
	.align		4
.L_6:
        /*001c*/ 	.word	index@(triton_poi_fused__native_batch_norm_legit_no_training_hardswish_51)
        /*0020*/ 	.word	0x00000000


	//----- nvinfo : EIATTR_MIN_STACK_SIZE
	.align		4
.L_7:
        /*0024*/ 	.byte	0x04, 0x12
        /*0026*/ 	.short	(.L_9 - .L_8)
	.align		4
.L_8:
        /*0028*/ 	.word	index@(triton_poi_fused__native_batch_norm_legit_no_training_hardswish_51)
        /*002c*/ 	.word	0x00000000
.L_9:


//--------------------- .nv.info.triton_poi_fused__native_batch_norm_legit_no_training_hardswish_51 --------------------------
	.section	.nv.info.triton_poi_fused__native_batch_norm_legit_no_training_hardswish_51,"",@"SHT_CUDA_INFO"
	.sectionflags	@""
	.align	4


	//----- nvinfo : EIATTR_CUDA_API_VERSION
	.align		4
        /*0000*/ 	.byte	0x04, 0x37
        /*0002*/ 	.short	(.L_11 - .L_10)
.L_10:
        /*0004*/ 	.word	0x0000007c


	//----- nvinfo : EIATTR_KPARAM_INFO
	.align		4
.L_11:
        /*0008*/ 	.byte	0x04, 0x17
        /*000a*/ 	.short	(.L_13 - .L_12)
.L_12:
        /*000c*/ 	.word	0x00000000
        /*0010*/ 	.short	0x0006
        /*0012*/ 	.short	0x0030
        /*0014*/ 	.byte	0x00, 0xf0, 0x11, 0x00


	//----- nvinfo : EIATTR_KPARAM_INFO
	.align		4
.L_13:
        /*0018*/ 	.byte	0x04, 0x17
        /*001a*/ 	.short	(.L_15 - .L_14)
.L_14:
        /*001c*/ 	.word	0x00000000
        /*0020*/ 	.short	0x0005
        /*0022*/ 	.short	0x0028
        /*0024*/ 	.byte	0x00, 0xf4, 0x21, 0x00


	//----- nvinfo : EIATTR_KPARAM_INFO
	.align		4
.L_15:
        /*0028*/ 	.byte	0x04, 0x17
        /*002a*/ 	.short	(.L_17 - .L_16)
.L_16:
        /*002c*/ 	.word	0x00000000
        /*0030*/ 	.short	0x0004
        /*0032*/ 	.short	0x0020
        /*0034*/ 	.byte	0x00, 0xf4, 0x21, 0x00


	//----- nvinfo : EIATTR_KPARAM_INFO
	.align		4
.L_17:
        /*0038*/ 	.byte	0x04, 0x17
        /*003a*/ 	.short	(.L_19 - .L_18)
.L_18:
        /*003c*/ 	.word	0x00000000
        /*0040*/ 	.short	0x0003
        /*0042*/ 	.short	0x0018
        /*0044*/ 	.byte	0x00, 0xf4, 0x21, 0x00


	//----- nvinfo : EIATTR_KPARAM_INFO
	.align		4
.L_19:
        /*0048*/ 	.byte	0x04, 0x17
        /*004a*/ 	.short	(.L_21 - .L_20)
.L_20:
        /*004c*/ 	.word	0x00000000
        /*0050*/ 	.short	0x0002
        /*0052*/ 	.short	0x0010
        /*0054*/ 	.byte	0x00, 0xf4, 0x21, 0x00


	//----- nvinfo : EIATTR_KPARAM_INFO
	.align		4
.L_21:
        /*0058*/ 	.byte	0x04, 0x17
        /*005a*/ 	.short	(.L_23 - .L_22)
.L_22:
        /*005c*/ 	.word	0x00000000
        /*0060*/ 	.short	0x0001
        /*0062*/ 	.short	0x0008
        /*0064*/ 	.byte	0x00, 0xf4, 0x21, 0x00


	//----- nvinfo : EIATTR_KPARAM_INFO
	.align		4
.L_23:
        /*0068*/ 	.byte	0x04, 0x17
        /*006a*/ 	.short	(.L_25 - .L_24)
.L_24:
        /*006c*/ 	.word	0x00000000
        /*0070*/ 	.short	0x0000
        /*0072*/ 	.short	0x0000
        /*0074*/ 	.byte	0x00, 0xf4, 0x21, 0x00


	//----- nvinfo : EIATTR_SPARSE_MMA_MASK
	.align		4
.L_25:
        /*0078*/ 	.byte	0x03, 0x50
        /*007a*/ 	.short	0x0000


	//----- nvinfo : EIATTR_MAXREG_COUNT
	.align		4
        /*007c*/ 	.byte	0x03, 0x1b
        /*007e*/ 	.short	0x00ff


	//----- nvinfo : EIATTR_EXIT_INSTR_OFFSETS
	.align		4
        /*0080*/ 	.byte	0x04, 0x1c
        /*0082*/ 	.short	(.L_27 - .L_26)


	//   ....[0]....
.L_26:
        /*0084*/ 	.word	0x000004b0


	//   ....[1]....
        /*0088*/ 	.word	0x000004f0


	//----- nvinfo : EIATTR_REQNTID
	.align		4
.L_27:
        /*008c*/ 	.byte	0x04, 0x10
        /*008e*/ 	.short	(.L_29 - .L_28)
.L_28:
        /*0090*/ 	.word	0x00000080
        /*0094*/ 	.word	0x00000001
        /*0098*/ 	.word	0x00000001


	//----- nvinfo : EIATTR_CBANK_PARAM_SIZE
	.align		4
.L_29:
        /*009c*/ 	.byte	0x03, 0x19
        /*009e*/ 	.short	0x0034


	//----- nvinfo : EIATTR_PARAM_CBANK
	.align		4
        /*00a0*/ 	.byte	0x04, 0x0a
        /*00a2*/ 	.short	(.L_31 - .L_30)
	.align		4
.L_30:
        /*00a4*/ 	.word	index@(.nv.constant0.triton_poi_fused__native_batch_norm_legit_no_training_hardswish_51)
        /*00a8*/ 	.short	0x0210
        /*00aa*/ 	.short	0x0034


	//----- nvinfo : EIATTR_SW_WAR
	.align		4
.L_31:
        /*00ac*/ 	.byte	0x04, 0x36
        /*00ae*/ 	.short	(.L_33 - .L_32)
.L_32:
        /*00b0*/ 	.word	0x00000008
.L_33:


//--------------------- .nv.callgraph             --------------------------
	.section	.nv.callgraph,"",@"SHT_CUDA_CALLGRAPH"
	.align	4
	.sectionentsize	8
	.align		4
        /*0000*/ 	.word	0x00000000
	.align		4
        /*0004*/ 	.word	0xffffffff
	.align		4
        /*0008*/ 	.word	0x00000000
	.align		4
        /*000c*/ 	.word	0xfffffffe
	.align		4
        /*0010*/ 	.word	0x00000000
	.align		4
        /*0014*/ 	.word	0xfffffffd
	.align		4
        /*0018*/ 	.word	0x00000000
	.align		4
        /*001c*/ 	.word	0xfffffffc


//--------------------- .nv.constant4             --------------------------
	.section	.nv.constant4,"a",@progbits
	.align	8
	.align		8
.nv.constant4:
        /*0000*/ 	.dword	_$_str
	.align		8
        /*0008*/ 	.dword	_$_str_$_2


//--------------------- .text.triton_poi_fused__native_batch_norm_legit_no_training_hardswish_51 --------------------------
	.section	.text.triton_poi_fused__native_batch_norm_legit_no_training_hardswish_51,"ax",@progbits
	.align	128
        .global         triton_poi_fused__native_batch_norm_legit_no_training_hardswish_51
        .type           triton_poi_fused__native_batch_norm_legit_no_training_hardswish_51,@function
        .size           triton_poi_fused__native_batch_norm_legit_no_training_hardswish_51,(.L_x_1 - triton_poi_fused__native_batch_norm_legit_no_training_hardswish_51)
        .other          triton_poi_fused__native_batch_norm_legit_no_training_hardswish_51,@"STO_CUDA_ENTRY STV_DEFAULT"
triton_poi_fused__native_batch_norm_legit_no_training_hardswish_51:
.text.triton_poi_fused__native_batch_norm_legit_no_training_hardswish_51:
[----:B------:R-:W0:Y:S01]  /*0000*/  LDC R1, c[0x0][0x28] ;  /* 0x00000a00ff017b82 */ /* 0x000e220000000800 */
[----:B------:R-:W1:Y:S07]  /*0010*/  S2R R0, SR_TID.X ;  /* 0x0000000000007919 */ /* 0x000e6e0000002100 */
[----:B------:R-:W2:Y:S01]  /*0020*/  LDC.64 R8, c[0x0][0x228] ;  /* 0x00008a00ff087b82 */ /* 0x000ea20000000a00 */
[----:B------:R-:W-:Y:S01]  /*0030*/  ULDC.64 UR4, c[0x0][0x208] ;  /* 0x0000820000047ab9 */ /* 0x000fe20000000a00 */
[----:B------:R-:W3:Y:S06]  /*0040*/  S2R R3, SR_CTAID.X ;  /* 0x0000000000037919 */ /* 0x000eec0000002500 */
[----:B------:R-:W4:Y:S08]  /*0050*/  LDC.64 R14, c[0x0][0x220] ;  /* 0x00008800ff0e7b82 */ /* 0x000f300000000a00 */
[----:B------:R-:W5:Y:S08]  /*0060*/  LDC.64 R12, c[0x0][0x218] ;  /* 0x00008600ff0c7b82 */ /* 0x000f700000000a00 */
[----:B------:R-:W5:Y:S01]  /*0070*/  LDC.64 R16, c[0x0][0x230] ;  /* 0x00008c00ff107b82 */ /* 0x000f620000000a00 */
[----:B-1----:R-:W-:-:S07]  /*0080*/  SHF.L.U32 R0, R0, 0x1, RZ ;  /* 0x0000000100007819 */ /* 0x002fce00000006ff */
[----:B------:R-:W1:Y:S01]  /*0090*/  LDC.64 R18, c[0x0][0x238] ;  /* 0x00008e00ff127b82 */ /* 0x000e620000000a00 */
[----:B------:R-:W-:-:S04]  /*00a0*/  LOP3.LUT R0, R0, 0xfe, RZ, 0xc0, !PT ;  /* 0x000000fe00007812 */ /* 0x000fc800078ec0ff */
[----:B---3--:R-:W-:-:S04]  /*00b0*/  LEA R0, R3, R0, 0x8 ;  /* 0x0000000003007211 */ /* 0x008fc800078e40ff */
[C---:B------:R-:W-:Y:S01]  /*00c0*/  ISETP.GE.AND P0, PT, R0.reuse, 0x2400, PT ;  /* 0x000024000000780c */ /* 0x040fe20003f06270 */
[----:B------:R-:W-:-:S05]  /*00d0*/  IMAD.HI R2, R0, 0x38e38e39, RZ ;  /* 0x38e38e3900027827 */ /* 0x000fca00078e02ff */
[----:B------:R-:W-:-:S04]  /*00e0*/  SHF.R.U32.HI R3, RZ, 0x1f, R2 ;  /* 0x0000001fff037819 */ /* 0x000fc80000011602 */
[----:B------:R-:W-:-:S05]  /*00f0*/  LEA.HI.SX32 R3, R2, R3, 0x19 ;  /* 0x0000000302037211 */ /* 0x000fca00078fcaff */
[----:B------:R-:W-:Y:S01]  /*0100*/  IMAD R11, R3, -0x240, R0 ;  /* 0xfffffdc0030b7824 */ /* 0x000fe200078e0200 */
[----:B------:R-:W-:-:S03]  /*0110*/  CS2R R2, SRZ ;  /* 0x0000000000027805 */ /* 0x000fc6000001ff00 */
[----:B--2---:R-:W-:-:S05]  /*0120*/  IMAD.WIDE R8, R11, 0x4, R8 ;  /* 0x000000040b087825 */ /* 0x004fca00078e0208 */
[----:B------:R2:W3:Y:S01]  /*0130*/  @!P0 LDG.E.EL.64 R2, desc[UR4][R8.64] ;  /* 0x0000000408028981 */ /* 0x0004e2000c2e1b00 */
[----:B------:R-:W-:Y:S02]  /*0140*/  CS2R R4, SRZ ;  /* 0x0000000000047805 */ /* 0x000fe4000001ff00 */
[----:B------:R-:W-:Y:S01]  /*0150*/  CS2R R6, SRZ ;  /* 0x0000000000067805 */ /* 0x000fe2000001ff00 */
[----:B----4-:R-:W-:-:S04]  /*0160*/  IMAD.WIDE R14, R11, 0x4, R14 ;  /* 0x000000040b0e7825 */ /* 0x010fc800078e020e */
[----:B-----5:R-:W-:Y:S01]  /*0170*/  IMAD.WIDE R12, R0, 0x4, R12 ;  /* 0x00000004000c7825 */ /* 0x020fe200078e020c */
[----:B------:R-:W4:Y:S01]  /*0180*/  @!P0 LDG.E.EL.64 R4, desc[UR4][R14.64] ;  /* 0x000000040e048981 */ /* 0x000f22000c2e1b00 */
[----:B--2---:R-:W-:Y:S02]  /*0190*/  CS2R R8, SRZ ;  /* 0x0000000000087805 */ /* 0x004fe4000001ff00 */
[C---:B0-----:R-:W-:Y:S01]  /*01a0*/  IMAD.WIDE R16, R11.reuse, 0x4, R16 ;  /* 0x000000040b107825 */ /* 0x041fe200078e0210 */
[----:B------:R0:W4:Y:S03]  /*01b0*/  @!P0 LDG.E.64 R6, desc[UR4][R12.64] ;  /* 0x000000040c068981 */ /* 0x000126000c1e1b00 */
[----:B-1----:R-:W-:Y:S01]  /*01c0*/  IMAD.WIDE R18, R11, 0x4, R18 ;  /* 0x000000040b127825 */ /* 0x002fe200078e0212 */
[----:B------:R-:W-:-:S04]  /*01d0*/  CS2R R10, SRZ ;  /* 0x00000000000a7805 */ /* 0x000fc8000001ff00 */
[----:B------:R-:W2:Y:S04]  /*01e0*/  @!P0 LDG.E.EL.64 R8, desc[UR4][R18.64] ;  /* 0x0000000412088981 */ /* 0x000ea8000c2e1b00 */
[----:B------:R-:W2:Y:S01]  /*01f0*/  @!P0 LDG.E.EL.64 R10, desc[UR4][R16.64] ;  /* 0x00000004100a8981 */ /* 0x000ea2000c2e1b00 */
[----:B0-----:R-:W-:Y:S01]  /*0200*/  HFMA2.MMA R13, -RZ, RZ, 1.625, 0 ;  /* 0x3e800000ff0d7435 */ /* 0x001fe200000001ff */
[----:B---3--:R-:W-:Y:S01]  /*0210*/  FADD R2, R2, 0.0010000000474974513054 ;  /* 0x3a83126f02027421 */ /* 0x008fe20000000000 */
[----:B------:R-:W-:-:S03]  /*0220*/  FADD R3, R3, 0.0010000000474974513054 ;  /* 0x3a83126f03037421 */ /* 0x000fc60000000000 */
[----:B------:R-:W0:Y:S08]  /*0230*/  MUFU.SQRT R20, R2 ;  /* 0x0000000200147308 */ /* 0x000e300000002000 */
[----:B------:R-:W1:Y:S01]  /*0240*/  MUFU.SQRT R14, R3 ;  /* 0x00000003000e7308 */ /* 0x000e620000002000 */
[C---:B0-----:R-:W-:Y:S02]  /*0250*/  FSETP.GT.AND P1, PT, R20.reuse, 8.50705917302346158658e+37, PT ;  /* 0x7e8000001400780b */ /* 0x041fe40003f24000 */
[----:B------:R-:W-:-:S02]  /*0260*/  FSETP.GEU.AND P3, PT, R20, 1.175494350822287508e-38, PT ;  /* 0x008000001400780b */ /* 0x000fc40003f6e000 */
[C---:B-1----:R-:W-:Y:S02]  /*0270*/  FSETP.GT.AND P2, PT, R14.reuse, 8.50705917302346158658e+37, PT ;  /* 0x7e8000000e00780b */ /* 0x042fe40003f44000 */
[----:B------:R-:W-:-:S07]  /*0280*/  FSETP.GEU.AND P4, PT, R14, 1.175494350822287508e-38, PT ;  /* 0x008000000e00780b */ /* 0x000fce0003f8e000 */
[----:B------:R-:W-:-:S04]  /*0290*/  @P1 FMUL R20, R20, 0.25 ;  /* 0x3e80000014141820 */ /* 0x000fc80000400000 */
[----:B------:R-:W-:Y:S01]  /*02a0*/  @!P3 FMUL R20, R20, 16777216 ;  /* 0x4b8000001414b820 */ /* 0x000fe20000400000 */
[----:B------:R-:W-:-:S04]  /*02b0*/  @P2 FMUL R14, R14, 0.25 ;  /* 0x3e8000000e0e2820 */ /* 0x000fc80000400000 */
[----:B------:R-:W-:Y:S01]  /*02c0*/  @!P4 FMUL R14, R14, 16777216 ;  /* 0x4b8000000e0ec820 */ /* 0x000fe20000400000 */
[----:B------:R-:W0:Y:S01]  /*02d0*/  MUFU.RCP R20, R20 ;  /* 0x0000001400147308 */ /* 0x000e220000001000 */
[----:B------:R-:W-:-:S07]  /*02e0*/  FSEL R3, R13, 1, P1 ;  /* 0x3f8000000d037808 */ /* 0x000fce0000800000 */
[----:B------:R-:W1:Y:S01]  /*02f0*/  MUFU.RCP R14, R14 ;  /* 0x0000000e000e7308 */ /* 0x000e620000001000 */
[----:B------:R-:W-:Y:S01]  /*0300*/  FSEL R13, R13, 1, P2 ;  /* 0x3f8000000d0d7808 */ /* 0x000fe20001000000 */
[----:B------:R-:W-:Y:S01]  /*0310*/  @!P3 FMUL R3, R3, 16777216 ;  /* 0x4b8000000303b820 */ /* 0x000fe20000400000 */
[----:B----4-:R-:W-:-:S03]  /*0320*/  FADD R4, -R4, R6 ;  /* 0x0000000604047221 */ /* 0x010fc60000000100 */
[----:B------:R-:W-:Y:S01]  /*0330*/  @!P4 FMUL R13, R13, 16777216 ;  /* 0x4b8000000d0dc820 */ /* 0x000fe20000400000 */
[----:B0-----:R-:W-:Y:S01]  /*0340*/  FMUL R3, R20, R3 ;  /* 0x0000000314037220 */ /* 0x001fe20000400000 */
[----:B------:R-:W-:-:S03]  /*0350*/  FADD R5, -R5, R7 ;  /* 0x0000000705057221 */ /* 0x000fc60000000100 */
[----:B------:R-:W-:Y:S01]  /*0360*/  FMUL R3, R4, R3 ;  /* 0x0000000304037220 */ /* 0x000fe20000400000 */
[----:B-1----:R-:W-:-:S03]  /*0370*/  FMUL R2, R14, R13 ;  /* 0x0000000d0e027220 */ /* 0x002fc60000400000 */
[----:B--2---:R-:W-:Y:S01]  /*0380*/  FFMA R8, R3, R10, R8 ;  /* 0x0000000a03087223 */ /* 0x004fe20000000008 */
[----:B------:R-:W-:-:S03]  /*0390*/  FMUL R2, R5, R2 ;  /* 0x0000000205027220 */ /* 0x000fc60000400000 */
[----:B------:R-:W-:Y:S01]  /*03a0*/  FADD R4, R8, 3 ;  /* 0x4040000008047421 */ /* 0x000fe20000000000 */
[----:B------:R-:W-:-:S04]  /*03b0*/  FFMA R9, R2, R11, R9 ;  /* 0x0000000b02097223 */ /* 0x000fc80000000009 */
[C---:B------:R-:W-:Y:S01]  /*03c0*/  FSETP.GTU.AND P1, PT, R4.reuse, RZ, PT ;  /* 0x000000ff0400720b */ /* 0x040fe20003f2c000 */
[----:B------:R-:W0:Y:S01]  /*03d0*/  LDC.64 R2, c[0x0][0x210] ;  /* 0x00008400ff027b82 */ /* 0x000e220000000a00 */
[----:B------:R-:W-:Y:S02]  /*03e0*/  FADD R5, R9, 3 ;  /* 0x4040000009057421 */ /* 0x000fe40000000000 */
[----:B------:R-:W-:-:S03]  /*03f0*/  FSEL R7, R4, RZ, P1 ;  /* 0x000000ff04077208 */ /* 0x000fc60000800000 */
[----:B------:R-:W-:-:S04]  /*0400*/  FSETP.GTU.AND P2, PT, R5, RZ, PT ;  /* 0x000000ff0500720b */ /* 0x000fc80003f4c000 */
[----:B------:R-:W-:Y:S02]  /*0410*/  FSEL R4, R5, RZ, P2 ;  /* 0x000000ff05047208 */ /* 0x000fe40001000000 */
[C---:B------:R-:W-:Y:S02]  /*0420*/  FSETP.GEU.AND P3, PT, R7.reuse, 6, PT ;  /* 0x40c000000700780b */ /* 0x040fe40003f6e000 */
[C---:B------:R-:W-:Y:S02]  /*0430*/  FSETP.GEU.AND P4, PT, R4.reuse, 6, PT ;  /* 0x40c000000400780b */ /* 0x040fe40003f8e000 */
[----:B------:R-:W-:Y:S02]  /*0440*/  FSETP.NAN.AND P1, PT, R7, R7, PT ;  /* 0x000000070700720b */ /* 0x000fe40003f28000 */
[----:B------:R-:W-:-:S07]  /*0450*/  FSETP.NAN.AND P2, PT, R4, R4, PT ;  /* 0x000000040400720b */ /* 0x000fce0003f48000 */
[----:B------:R-:W-:Y:S02]  /*0460*/  @P3 FSEL R7, R7, 6, P1 ;  /* 0x40c0000007073808 */ /* 0x000fe40000800000 */
[----:B------:R-:W-:Y:S01]  /*0470*/  @P4 FSEL R4, R4, 6, P2 ;  /* 0x40c0000004044808 */ /* 0x000fe20001000000 */
[----:B0-----:R-:W-:-:S04]  /*0480*/  IMAD.WIDE R2, R0, 0x4, R2 ;  /* 0x0000000400027825 */ /* 0x001fc800078e0202 */
[----:B------:R-:W-:Y:S01]  /*0490*/  FMUL R7, R8, R7 ;  /* 0x0000000708077220 */ /* 0x000fe20000400000 */
[----:B------:R-:W-:Y:S01]  /*04a0*/  FMUL R4, R9, R4 ;  /* 0x0000000409047220 */ /* 0x000fe20000400000 */
[----:B------:R-:W-:Y:S06]  /*04b0*/  @P0 EXIT ;  /* 0x000000000000094d */ /* 0x000fec0003800000 */
[----:B------:R-:W-:Y:S01]  /*04c0*/  FMUL R6, R7, 0.16666667163372039795 ;  /* 0x3e2aaaab07067820 */ /* 0x000fe20000400000 */
[----:B------:R-:W-:-:S05]  /*04d0*/  FMUL R7, R4, 0.16666667163372039795 ;  /* 0x3e2aaaab04077820 */ /* 0x000fca0000400000 */
[----:B------:R-:W-:Y:S01]  /*04e0*/  STG.E.64 desc[UR4][R2.64], R6 ;  /* 0x0000000602007986 */ /* 0x000fe2000c101b04 */
[----:B------:R-:W-:Y:S05]  /*04f0*/  EXIT ;  /* 0x000000000000794d */ /* 0x000fea0003800000 */
.L_x_0:
[----:B------:R-:W-:-:S00]  /*0500*/  BRA `(.L_x_0) ;  /* 0xfffffffc00fc7947 */ /* 0x000fc0000383ffff */
[----:B------:R-:W-:-:S00]  /*0510*/  NOP ;  /* 0x0000000000007918 */ /* 0x000fc00000000000 */
        /* <DEDUP_REMOVED lines=14> */
.L_x_1:


//--------------------- .nv.global.init           --------------------------
	.section	.nv.global.init,"aw",@progbits
.nv.global.init:
	.type		_$_str,@object
	.size		_$_str,(_$_str_$_2 - _$_str)
_$_str:
        /*0000*/ 	.byte	0x5f, 0x5f, 0x43, 0x55, 0x44, 0x41, 0x5f, 0x46, 0x54, 0x5a, 0x00
	.type		_$_str_$_2,@object
	.size		_$_str_$_2,(.L_1 - _$_str_$_2)
_$_str_$_2:
        /*000b*/ 	.byte	0x5f, 0x5f, 0x43, 0x55, 0x44, 0x41, 0x5f, 0x50, 0x52, 0x45, 0x43, 0x5f, 0x53, 0x51, 0x52, 0x54
        /*001b*/ 	.byte	0x00
.L_1:


//--------------------- .nv.constant0.triton_poi_fused__native_batch_norm_legit_no_training_hardswish_51 --------------------------
	.section	.nv.constant0.triton_poi_fused__native_batch_norm_legit_no_training_hardswish_51,"a",@progbits
	.sectionflags	@""
	.align	4
.nv.constant0.triton_poi_fused__native_batch_norm_legit_no_training_hardswish_51:
	.zero		580
